//
// Generated by NVIDIA NVVM Compiler
//
// Compiler Build ID: CL-36424714
// Cuda compilation tools, release 13.0, V13.0.88
// Based on NVVM 20.0.0
//

.version 9.0
.target sm_100
.address_size 64

	// .globl	_Z17count_logs_kernelPcPiiS0_S0_S0_
.global .align 1 .b8 $str[5] = {73, 78, 70, 79};
.global .align 1 .b8 $str$1[8] = {87, 65, 82, 78, 73, 78, 71};
.global .align 1 .b8 $str$2[6] = {69, 82, 82, 79, 82};

.visible .entry _Z17count_logs_kernelPcPiiS0_S0_S0_(
	.param .u64 .ptr .align 1 _Z17count_logs_kernelPcPiiS0_S0_S0__param_0,
	.param .u64 .ptr .align 1 _Z17count_logs_kernelPcPiiS0_S0_S0__param_1,
	.param .u32 _Z17count_logs_kernelPcPiiS0_S0_S0__param_2,
	.param .u64 .ptr .align 1 _Z17count_logs_kernelPcPiiS0_S0_S0__param_3,
	.param .u64 .ptr .align 1 _Z17count_logs_kernelPcPiiS0_S0_S0__param_4,
	.param .u64 .ptr .align 1 _Z17count_logs_kernelPcPiiS0_S0_S0__param_5
)
{
	.reg .pred 	%p<28>;
	.reg .b16 	%rs<33>;
	.reg .b32 	%r<21>;
	.reg .b64 	%rd<65>;

	ld.param.u64 	%rd11, [_Z17count_logs_kernelPcPiiS0_S0_S0__param_0];
	ld.param.u64 	%rd12, [_Z17count_logs_kernelPcPiiS0_S0_S0__param_1];
	ld.param.u32 	%r8, [_Z17count_logs_kernelPcPiiS0_S0_S0__param_2];
	ld.param.u64 	%rd13, [_Z17count_logs_kernelPcPiiS0_S0_S0__param_3];
	ld.param.u64 	%rd14, [_Z17count_logs_kernelPcPiiS0_S0_S0__param_4];
	ld.param.u64 	%rd15, [_Z17count_logs_kernelPcPiiS0_S0_S0__param_5];
	mov.u32 	%r9, %ctaid.x;
	mov.u32 	%r10, %ntid.x;
	mov.u32 	%r11, %tid.x;
	mad.lo.s32 	%r1, %r9, %r10, %r11;
	setp.ge.s32 	%p1, %r1, %r8;
	@%p1 bra 	$L__BB0_33;
	cvta.to.global.u64 	%rd16, %rd12;
	cvta.to.global.u64 	%rd17, %rd11;
	mul.wide.s32 	%rd18, %r1, 4;
	add.s64 	%rd19, %rd16, %rd18;
	ld.global.s32 	%rd20, [%rd19];
	add.s64 	%rd1, %rd17, %rd20;
	ld.global.u8 	%rs32, [%rd1];
	setp.eq.s16 	%p2, %rs32, 0;
	@%p2 bra 	$L__BB0_33;
	mov.b32 	%r18, 0;
	mov.u64 	%rd21, $str;
	add.s64 	%rd23, %rd21, 1;
	add.s64 	%rd25, %rd21, 2;
	add.s64 	%rd27, %rd21, 3;
	mov.u16 	%rs30, %rs32;
$L__BB0_3:
	setp.ne.s16 	%p3, %rs30, 73;
	cvt.u64.u32 	%rd22, %r18;
	add.s64 	%rd2, %rd1, %rd22;
	mov.u64 	%rd62, %rd21;
	@%p3 bra 	$L__BB0_8;
	ld.global.u8 	%rs12, [%rd2+1];
	setp.ne.s16 	%p4, %rs12, 78;
	mov.u64 	%rd62, %rd23;
	@%p4 bra 	$L__BB0_8;
	ld.global.u8 	%rs13, [%rd2+2];
	setp.ne.s16 	%p5, %rs13, 70;
	mov.u64 	%rd62, %rd25;
	@%p5 bra 	$L__BB0_8;
	ld.global.u8 	%rs4, [%rd2+3];
	setp.eq.s16 	%p6, %rs4, 0;
	mov.u64 	%rd62, %rd27;
	@%p6 bra 	$L__BB0_8;
	setp.eq.s16 	%p7, %rs4, 79;
	selp.b64 	%rd29, 4, 3, %p7;
	mov.u64 	%rd30, $str;
	add.s64 	%rd62, %rd30, %rd29;
$L__BB0_8:
	ld.global.nc.u8 	%rs14, [%rd62];
	cvt.u16.u8 	%rs15, %rs14;
	setp.ne.s16 	%p8, %rs15, 0;
	@%p8 bra 	$L__BB0_9;
	bra.uni 	$L__BB0_21;
$L__BB0_9:
	add.s32 	%r18, %r18, 1;
	ld.global.u8 	%rs30, [%rd2+1];
	setp.ne.s16 	%p9, %rs30, 0;
	@%p9 bra 	$L__BB0_3;
	mov.b32 	%r19, 0;
	mov.u64 	%rd31, $str$1;
	add.s64 	%rd33, %rd31, 1;
	add.s64 	%rd35, %rd31, 2;
	add.s64 	%rd37, %rd31, 3;
	mov.u16 	%rs31, %rs32;
$L__BB0_11:
	setp.ne.s16 	%p10, %rs31, 87;
	cvt.u64.u32 	%rd32, %r19;
	add.s64 	%rd5, %rd1, %rd32;
	mov.u64 	%rd63, %rd31;
	@%p10 bra 	$L__BB0_19;
	ld.global.u8 	%rs17, [%rd5+1];
	setp.ne.s16 	%p11, %rs17, 65;
	mov.u64 	%rd63, %rd33;
	@%p11 bra 	$L__BB0_19;
	ld.global.u8 	%rs18, [%rd5+2];
	setp.ne.s16 	%p12, %rs18, 82;
	mov.u64 	%rd63, %rd35;
	@%p12 bra 	$L__BB0_19;
	ld.global.u8 	%rs19, [%rd5+3];
	setp.ne.s16 	%p13, %rs19, 78;
	mov.u64 	%rd63, %rd37;
	@%p13 bra 	$L__BB0_19;
	ld.global.u8 	%rs20, [%rd5+4];
	mov.u64 	%rd40, $str$1;
	add.s64 	%rd63, %rd40, 4;
	setp.ne.s16 	%p14, %rs20, 73;
	@%p14 bra 	$L__BB0_19;
	ld.global.u8 	%rs21, [%rd5+5];
	add.s64 	%rd63, %rd40, 5;
	setp.ne.s16 	%p15, %rs21, 78;
	@%p15 bra 	$L__BB0_19;
	ld.global.u8 	%rs7, [%rd5+6];
	add.s64 	%rd63, %rd40, 6;
	setp.eq.s16 	%p16, %rs7, 0;
	@%p16 bra 	$L__BB0_19;
	setp.eq.s16 	%p17, %rs7, 71;
	selp.b64 	%rd45, 7, 6, %p17;
	add.s64 	%rd63, %rd40, %rd45;
$L__BB0_19:
	ld.global.nc.u8 	%rs22, [%rd63];
	cvt.u16.u8 	%rs23, %rs22;
	setp.ne.s16 	%p18, %rs23, 0;
	@%p18 bra 	$L__BB0_22;
	cvta.to.global.u64 	%rd60, %rd14;
	atom.global.add.u32 	%r16, [%rd60], 1;
	bra.uni 	$L__BB0_33;
$L__BB0_21:
	cvta.to.global.u64 	%rd61, %rd13;
	atom.global.add.u32 	%r17, [%rd61], 1;
	bra.uni 	$L__BB0_33;
$L__BB0_22:
	add.s32 	%r19, %r19, 1;
	ld.global.u8 	%rs31, [%rd5+1];
	setp.ne.s16 	%p19, %rs31, 0;
	@%p19 bra 	$L__BB0_11;
	mov.b32 	%r20, 0;
	mov.u64 	%rd47, $str$2;
	add.s64 	%rd49, %rd47, 1;
	add.s64 	%rd51, %rd47, 2;
	add.s64 	%rd53, %rd47, 3;
	bra.uni 	$L__BB0_25;
$L__BB0_24:
	add.s32 	%r20, %r20, 1;
	ld.global.u8 	%rs32, [%rd8+1];
	setp.eq.s16 	%p27, %rs32, 0;
	@%p27 bra 	$L__BB0_33;
$L__BB0_25:
	setp.ne.s16 	%p20, %rs32, 69;
	cvt.u64.u32 	%rd48, %r20;
	add.s64 	%rd8, %rd1, %rd48;
	mov.u64 	%rd64, %rd47;
	@%p20 bra 	$L__BB0_31;
	ld.global.u8 	%rs25, [%rd8+1];
	setp.ne.s16 	%p21, %rs25, 82;
	mov.u64 	%rd64, %rd49;
	@%p21 bra 	$L__BB0_31;
	ld.global.u8 	%rs26, [%rd8+2];
	setp.ne.s16 	%p22, %rs26, 82;
	mov.u64 	%rd64, %rd51;
	@%p22 bra 	$L__BB0_31;
	ld.global.u8 	%rs27, [%rd8+3];
	setp.ne.s16 	%p23, %rs27, 79;
	mov.u64 	%rd64, %rd53;
	@%p23 bra 	$L__BB0_31;
	ld.global.u8 	%rs10, [%rd8+4];
	mov.u64 	%rd56, $str$2;
	add.s64 	%rd64, %rd56, 4;
	setp.eq.s16 	%p24, %rs10, 0;
	@%p24 bra 	$L__BB0_31;
	setp.eq.s16 	%p25, %rs10, 82;
	selp.b64 	%rd57, 5, 4, %p25;
	add.s64 	%rd64, %rd56, %rd57;
$L__BB0_31:
	ld.global.nc.u8 	%rs28, [%rd64];
	cvt.u16.u8 	%rs29, %rs28;
	setp.ne.s16 	%p26, %rs29, 0;
	@%p26 bra 	$L__BB0_24;
	cvta.to.global.u64 	%rd59, %rd15;
	atom.global.add.u32 	%r15, [%rd59], 1;
$L__BB0_33:
	ret;

}


// ===== COMPILED SASS (sm_100) =====

	.target	sm_100

	.elftype	@"ET_EXEC"


//--------------------- .note.nv.tkinfo           --------------------------
	.section	.note.nv.tkinfo,"",@"SHT_NOTE"
	.sectionflags	@"SHF_NOTE_NV_TKINFO"
	.tkinfo
        /*0018*/ 	.word	0x00000002
        /*0030*/ 	.string	""
        /*0030*/ 	.string	"ptxas"
        /*0030*/ 	.string	"Cuda compilation tools, release 13.0, V13.0.88"
        /*0030*/ 	.string	"Build cuda_13.0.r13.0/compiler.36424714_0"
        /*0030*/ 	.string	"-arch sm_100 -m 64 "



//--------------------- .note.nv.cuinfo           --------------------------
	.section	.note.nv.cuinfo,"",@"SHT_NOTE"
	.sectionflags	@"SHF_NOTE_NV_CUINFO"
        /*0018*/ 	.short	0x0002
        /*001a*/ 	.short	0x0064
        /*001c*/ 	.short	0x0082
	.zero		2


//--------------------- .nv.info                  --------------------------
	.section	.nv.info,"",@"SHT_CUDA_INFO"
	.align	4


	//----- nvinfo : EIATTR_REGCOUNT
	.align		4
        /*0000*/ 	.byte	0x04, 0x2f
        /*0002*/ 	.short	(.L_4 - .L_3)
	.align		4
.L_3:
        /*0004*/ 	.word	index@(_Z17count_logs_kernelPcPiiS0_S0_S0_)
        /*0008*/ 	.word	0x00000016


	//----- nvinfo : EIATTR_FRAME_SIZE
	.align		4
.L_4:
        /*000c*/ 	.byte	0x04, 0x11
        /*000e*/ 	.short	(.L_6 - .L_5)
	.align		4
.L_5:
        /*0010*/ 	.word	index@(_Z17count_logs_kernelPcPiiS0_S0_S0_)
        /*0014*/ 	.word	0x00000000


	//----- nvinfo : EIATTR_MIN_STACK_SIZE
	.align		4
.L_6:
        /*0018*/ 	.byte	0x04, 0x12
        /*001a*/ 	.short	(.L_8 - .L_7)
	.align		4
.L_7:
        /*001c*/ 	.word	index@(_Z17count_logs_kernelPcPiiS0_S0_S0_)
        /*0020*/ 	.word	0x00000000
.L_8:


//--------------------- .nv.compat                --------------------------
	.section	.nv.compat,"",@"SHT_CUDA_COMPAT_INFO"
	.align	4
        /*0000*/ 	.byte	0x02, 0x09, 0x00, 0x00, 0x02, 0x02, 0x01, 0x00, 0x02, 0x05, 0x05, 0x00, 0x03, 0x07, 0x01, 0x01
        /*0010*/ 	.byte	0x02, 0x03, 0x00, 0x00, 0x02, 0x06, 0x01, 0x00, 0x04, 0x0b, 0x08, 0x00, 0x09, 0x00, 0x00, 0x00
        /*0020*/ 	.byte	0x00, 0x00, 0x00, 0x00


//--------------------- .nv.info._Z17count_logs_kernelPcPiiS0_S0_S0_ --------------------------
	.section	.nv.info._Z17count_logs_kernelPcPiiS0_S0_S0_,"",@"SHT_CUDA_INFO"
	.sectionflags	@""
	.align	4


	//----- nvinfo : EIATTR_CUDA_API_VERSION
	.align		4
        /*0000*/ 	.byte	0x04, 0x37
        /*0002*/ 	.short	(.L_10 - .L_9)
.L_9:
        /*0004*/ 	.word	0x00000082


	//----- nvinfo : EIATTR_KPARAM_INFO
	.align		4
.L_10:
        /*0008*/ 	.byte	0x04, 0x17
        /*000a*/ 	.short	(.L_12 - .L_11)
.L_11:
        /*000c*/ 	.word	0x00000000
        /*0010*/ 	.short	0x0005
        /*0012*/ 	.short	0x0028
        /*0014*/ 	.byte	0x00, 0xf5, 0x21, 0x00


	//----- nvinfo : EIATTR_KPARAM_INFO
	.align		4
.L_12:
        /*0018*/ 	.byte	0x04, 0x17
        /*001a*/ 	.short	(.L_14 - .L_13)
.L_13:
        /*001c*/ 	.word	0x00000000
        /*0020*/ 	.short	0x0004
        /*0022*/ 	.short	0x0020
        /*0024*/ 	.byte	0x00, 0xf5, 0x21, 0x00


	//----- nvinfo : EIATTR_KPARAM_INFO
	.align		4
.L_14:
        /*0028*/ 	.byte	0x04, 0x17
        /*002a*/ 	.short	(.L_16 - .L_15)
.L_15:
        /*002c*/ 	.word	0x00000000
        /*0030*/ 	.short	0x0003
        /*0032*/ 	.short	0x0018
        /*0034*/ 	.byte	0x00, 0xf5, 0x21, 0x00


	//----- nvinfo : EIATTR_KPARAM_INFO
	.align		4
.L_16:
        /*0038*/ 	.byte	0x04, 0x17
        /*003a*/ 	.short	(.L_18 - .L_17)
.L_17:
        /*003c*/ 	.word	0x00000000
        /*0040*/ 	.short	0x0002
        /*0042*/ 	.short	0x0010
        /*0044*/ 	.byte	0x00, 0xf0, 0x11, 0x00


	//----- nvinfo : EIATTR_KPARAM_INFO
	.align		4
.L_18:
        /*0048*/ 	.byte	0x04, 0x17
        /*004a*/ 	.short	(.L_20 - .L_19)
.L_19:
        /*004c*/ 	.word	0x00000000
        /*0050*/ 	.short	0x0001
        /*0052*/ 	.short	0x0008
        /*0054*/ 	.byte	0x00, 0xf5, 0x21, 0x00


	//----- nvinfo : EIATTR_KPARAM_INFO
	.align		4
.L_20:
        /*0058*/ 	.byte	0x04, 0x17
        /*005a*/ 	.short	(.L_22 - .L_21)
.L_21:
        /*005c*/ 	.word	0x00000000
        /*0060*/ 	.short	0x0000
        /*0062*/ 	.short	0x0000
        /*0064*/ 	.byte	0x00, 0xf5, 0x21, 0x00


	//----- nvinfo : EIATTR_SPARSE_MMA_MASK
	.align		4
.L_22:
        /*0068*/ 	.byte	0x03, 0x50
        /*006a*/ 	.short	0x0000


	//----- nvinfo : EIATTR_MAXREG_COUNT
	.align		4
        /*006c*/ 	.byte	0x03, 0x1b
        /*006e*/ 	.short	0x00ff


	//----- nvinfo : EIATTR_MERCURY_ISA_VERSION
	.align		4
        /*0070*/ 	.byte	0x03, 0x5f
        /*0072*/ 	.short	0x0101


	//----- nvinfo : EIATTR_INT_WARP_WIDE_INSTR_OFFSETS
	.align		4
        /*0074*/ 	.byte	0x04, 0x31
        /*0076*/ 	.short	(.L_24 - .L_23)


	//   ....[0]....
.L_23:
        /*0078*/ 	.word	0x00000bc0


	//   ....[1]....
        /*007c*/ 	.word	0x00000c40


	//   ....[2]....
        /*0080*/ 	.word	0x00000cc0


	//----- nvinfo : EIATTR_VRC_CTA_INIT_COUNT
	.align		4
.L_24:
        /*0084*/ 	.byte	0x02, 0x4a
	.zero		1
	.zero		1


	//----- nvinfo : EIATTR_EXIT_INSTR_OFFSETS
	.align		4
        /*0088*/ 	.byte	0x04, 0x1c
        /*008a*/ 	.short	(.L_26 - .L_25)


	//   ....[0]....
.L_25:
        /*008c*/ 	.word	0x00000070


	//   ....[1]....
        /*0090*/ 	.word	0x00000110


	//   ....[2]....
        /*0094*/ 	.word	0x00000b60


	//   ....[3]....
        /*0098*/ 	.word	0x00000c10


	//   ....[4]....
        /*009c*/ 	.word	0x00000c90


	//   ....[5]....
        /*00a0*/ 	.word	0x00000d10


	//----- nvinfo : EIATTR_CRS_STACK_SIZE
	.align		4
.L_26:
        /*00a4*/ 	.byte	0x04, 0x1e
        /*00a6*/ 	.short	(.L_28 - .L_27)
.L_27:
        /*00a8*/ 	.word	0x00000000


	//----- nvinfo : EIATTR_CBANK_PARAM_SIZE
	.align		4
.L_28:
        /*00ac*/ 	.byte	0x03, 0x19
        /*00ae*/ 	.short	0x0030


	//----- nvinfo : EIATTR_PARAM_CBANK
	.align		4
        /*00b0*/ 	.byte	0x04, 0x0a
        /*00b2*/ 	.short	(.L_30 - .L_29)
	.align		4
.L_29:
        /*00b4*/ 	.word	index@(.nv.constant0._Z17count_logs_kernelPcPiiS0_S0_S0_)
        /*00b8*/ 	.short	0x0380
        /*00ba*/ 	.short	0x0030


	//----- nvinfo : EIATTR_SW_WAR
	.align		4
.L_30:
        /*00bc*/ 	.byte	0x04, 0x36
        /*00be*/ 	.short	(.L_32 - .L_31)
.L_31:
        /*00c0*/ 	.word	0x00000008
.L_32:


//--------------------- .nv.callgraph             --------------------------
	.section	.nv.callgraph,"",@"SHT_CUDA_CALLGRAPH"
	.align	4
	.sectionentsize	8
	.align		4
        /*0000*/ 	.word	0x00000000
	.align		4
        /*0004*/ 	.word	0xffffffff
	.align		4
        /*0008*/ 	.word	0x00000000
	.align		4
        /*000c*/ 	.word	0xfffffffe
	.align		4
        /*0010*/ 	.word	0x00000000
	.align		4
        /*0014*/ 	.word	0xfffffffd
	.align		4
        /*0018*/ 	.word	0x00000000
	.align		4
        /*001c*/ 	.word	0xfffffffc


//--------------------- .nv.constant4             --------------------------
	.section	.nv.constant4,"a",@progbits
	.align	8
	.align		8
.nv.constant4:
        /*0000*/ 	.dword	$str
	.align		8
        /*0008*/ 	.dword	$str$1
	.align		8
        /*0010*/ 	.dword	$str$2


//--------------------- .text._Z17count_logs_kernelPcPiiS0_S0_S0_ --------------------------
	.section	.text._Z17count_logs_kernelPcPiiS0_S0_S0_,"ax",@progbits
	.align	128
        .global         _Z17count_logs_kernelPcPiiS0_S0_S0_
        .type           _Z17count_logs_kernelPcPiiS0_S0_S0_,@function
        .size           _Z17count_logs_kernelPcPiiS0_S0_S0_,(.L_x_16 - _Z17count_logs_kernelPcPiiS0_S0_S0_)
        .other          _Z17count_logs_kernelPcPiiS0_S0_S0_,@"STO_CUDA_ENTRY STV_DEFAULT"
_Z17count_logs_kernelPcPiiS0_S0_S0_:
.text._Z17count_logs_kernelPcPiiS0_S0_S0_:
[----:B------:R-:W-:Y:S01]  /*0000*/  LDC R1, c[0x0][0x37c] ;  /* 0x0000df00ff017b82 */ /* 0x000fe20000000800 */
[----:B------:R-:W0:Y:S07]  /*0010*/  S2R R0, SR_TID.X ;  /* 0x0000000000007919 */ /* 0x000e2e0000002100 */
[----:B------:R-:W0:Y:S01]  /*0020*/  S2UR UR4, SR_CTAID.X ;  /* 0x00000000000479c3 */ /* 0x000e220000002500 */
[----:B------:R-:W1:Y:S07]  /*0030*/  LDCU UR5, c[0x0][0x390] ;  /* 0x00007200ff0577ac */ /* 0x000e6e0008000800 */
[----:B------:R-:W0:Y:S02]  /*0040*/  LDC R3, c[0x0][0x360] ;  /* 0x0000d800ff037b82 */ /* 0x000e240000000800 */
[----:B0-----:R-:W-:-:S05]  /*0050*/  IMAD R3, R3, UR4, R0 ;  /* 0x0000000403037c24 */ /* 0x001fca000f8e0200 */
[----:B-1----:R-:W-:-:S13]  /*0060*/  ISETP.GE.AND P0, PT, R3, UR5, PT ;  /* 0x0000000503007c0c */ /* 0x002fda000bf06270 */
[----:B------:R-:W-:Y:S05]  /*0070*/  @P0 EXIT ;  /* 0x000000000000094d */ /* 0x000fea0003800000 */
[----:B------:R-:W0:Y:S01]  /*0080*/  LDC.64 R4, c[0x0][0x388] ;  /* 0x0000e200ff047b82 */ /* 0x000e220000000a00 */
[----:B------:R-:W1:Y:S01]  /*0090*/  LDCU.64 UR6, c[0x0][0x358] ;  /* 0x00006b00ff0677ac */ /* 0x000e620008000a00 */
[----:B------:R-:W2:Y:S01]  /*00a0*/  LDCU.64 UR4, c[0x0][0x380] ;  /* 0x00007000ff0477ac */ /* 0x000ea20008000a00 */
[----:B0-----:R-:W-:-:S06]  /*00b0*/  IMAD.WIDE R4, R3, 0x4, R4 ;  /* 0x0000000403047825 */ /* 0x001fcc00078e0204 */
[----:B-1----:R-:W2:Y:S02]  /*00c0*/  LDG.E R4, desc[UR6][R4.64] ;  /* 0x0000000604047981 */ /* 0x002ea4000c1e1900 */
[----:B--2---:R-:W-:-:S04]  /*00d0*/  IADD3 R2, P0, PT, R4, UR4, RZ ;  /* 0x0000000404027c10 */ /* 0x004fc8000ff1e0ff */
[----:B------:R-:W-:-:S05]  /*00e0*/  LEA.HI.X.SX32 R3, R4, UR5, 0x1, P0 ;  /* 0x0000000504037c11 */ /* 0x000fca00080f0eff */
[----:B------:R-:W2:Y:S02]  /*00f0*/  LDG.E.U8 R0, desc[UR6][R2.64] ;  /* 0x0000000602007981 */ /* 0x000ea4000c1e1100 */
[----:B--2---:R-:W-:-:S13]  /*0100*/  ISETP.NE.AND P0, PT, R0, RZ, PT ;  /* 0x000000ff0000720c */ /* 0x004fda0003f05270 */
[----:B------:R-:W-:Y:S05]  /*0110*/  @!P0 EXIT ;  /* 0x000000000000894d */ /* 0x000fea0003800000 */
[----:B------:R-:W0:Y:S01]  /*0120*/  LDCU.64 UR4, c[0x4][URZ] ;  /* 0x01000000ff0477ac */ /* 0x000e220008000a00 */
[----:B------:R-:W-:Y:S01]  /*0130*/  BSSY.RECONVERGENT B0, `(.L_x_0) ;  /* 0x000002e000007945 */ /* 0x000fe20003800200 */
[----:B------:R-:W-:Y:S01]  /*0140*/  IMAD.MOV.U32 R9, RZ, RZ, RZ ;  /* 0x000000ffff097224 */ /* 0x000fe200078e00ff */
[----:B------:R-:W-:Y:S01]  /*0150*/  PRMT R4, R0, 0x7610, R4 ;  /* 0x0000761000047816 */ /* 0x000fe20000000004 */
[----:B------:R-:W1:Y:S01]  /*0160*/  LDCU.64 UR14, c[0x4][URZ] ;  /* 0x01000000ff0e77ac */ /* 0x000e620008000a00 */
[----:B0-----:R-:W-:Y:S02]  /*0170*/  UIADD3 UR12, UP0, UPT, UR4, 0x1, URZ ;  /* 0x00000001040c7890 */ /* 0x001fe4000ff1e0ff */
[----:B------:R-:W-:Y:S02]  /*0180*/  UIADD3 UR10, UP1, UPT, UR4, 0x2, URZ ;  /* 0x00000002040a7890 */ /* 0x000fe4000ff3e0ff */
[----:B------:R-:W-:Y:S02]  /*0190*/  UIADD3 UR4, UP2, UPT, UR4, 0x3, URZ ;  /* 0x0000000304047890 */ /* 0x000fe4000ff5e0ff */
[----:B------:R-:W-:-:S02]  /*01a0*/  UIADD3.X UR13, UPT, UPT, URZ, UR5, URZ, UP0, !UPT ;  /* 0x00000005ff0d7290 */ /* 0x000fc400087fe4ff */
[----:B------:R-:W-:Y:S02]  /*01b0*/  UIADD3.X UR11, UPT, UPT, URZ, UR5, URZ, UP1, !UPT ;  /* 0x00000005ff0b7290 */ /* 0x000fe40008ffe4ff */
[----:B-1----:R-:W-:-:S12]  /*01c0*/  UIADD3.X UR5, UPT, UPT, URZ, UR5, URZ, UP2, !UPT ;  /* 0x00000005ff057290 */ /* 0x002fd800097fe4ff */
.L_x_4:
[----:B------:R-:W-:Y:S01]  /*01d0*/  PRMT R5, R4, 0x9910, RZ ;  /* 0x0000991004057816 */ /* 0x000fe200000000ff */
[----:B------:R-:W-:Y:S01]  /*01e0*/  BSSY.RECONVERGENT B1, `(.L_x_1) ;  /* 0x000001b000017945 */ /* 0x000fe20003800200 */
[----:B------:R-:W-:Y:S01]  /*01f0*/  IADD3 R4, P1, PT, R9, R2, RZ ;  /* 0x0000000209047210 */ /* 0x000fe20007f3e0ff */
[----:B------:R-:W-:Y:S01]  /*0200*/  IMAD.U32 R6, RZ, RZ, UR14 ;  /* 0x0000000eff067e24 */ /* 0x000fe2000f8e00ff */
[----:B------:R-:W-:Y:S01]  /*0210*/  ISETP.NE.AND P0, PT, R5, 0x49, PT ;  /* 0x000000490500780c */ /* 0x000fe20003f05270 */
[----:B------:R-:W-:Y:S02]  /*0220*/  IMAD.U32 R7, RZ, RZ, UR15 ;  /* 0x0000000fff077e24 */ /* 0x000fe4000f8e00ff */
[----:B------:R-:W-:-:S10]  /*0230*/  IMAD.X R5, RZ, RZ, R3, P1 ;  /* 0x000000ffff057224 */ /* 0x000fd400008e0603 */
[----:B------:R-:W-:Y:S05]  /*0240*/  @P0 BRA `(.L_x_2) ;  /* 0x0000000000500947 */ /* 0x000fea0003800000 */
[----:B------:R-:W2:Y:S01]  /*0250*/  LDG.E.U8 R6, desc[UR6][R4.64+0x1] ;  /* 0x0000010604067981 */ /* 0x000ea2000c1e1100 */
[----:B------:R-:W-:Y:S01]  /*0260*/  IMAD.U32 R7, RZ, RZ, UR13 ;  /* 0x0000000dff077e24 */ /* 0x000fe2000f8e00ff */
[----:B--2---:R-:W-:Y:S01]  /*0270*/  ISETP.NE.AND P0, PT, R6, 0x4e, PT ;  /* 0x0000004e0600780c */ /* 0x004fe20003f05270 */
[----:B------:R-:W-:-:S12]  /*0280*/  IMAD.U32 R6, RZ, RZ, UR12 ;  /* 0x0000000cff067e24 */ /* 0x000fd8000f8e00ff */
[----:B------:R-:W-:Y:S05]  /*0290*/  @P0 BRA `(.L_x_2) ;  /* 0x00000000003c0947 */ /* 0x000fea0003800000 */
[----:B------:R-:W2:Y:S01]  /*02a0*/  LDG.E.U8 R6, desc[UR6][R4.64+0x2] ;  /* 0x0000020604067981 */ /* 0x000ea2000c1e1100 */
[----:B------:R-:W-:Y:S01]  /*02b0*/  IMAD.U32 R7, RZ, RZ, UR11 ;  /* 0x0000000bff077e24 */ /* 0x000fe2000f8e00ff */
[----:B--2---:R-:W-:Y:S01]  /*02c0*/  ISETP.NE.AND P0, PT, R6, 0x46, PT ;  /* 0x000000460600780c */ /* 0x004fe20003f05270 */
[----:B------:R-:W-:-:S12]  /*02d0*/  IMAD.U32 R6, RZ, RZ, UR10 ;  /* 0x0000000aff067e24 */ /* 0x000fd8000f8e00ff */
[----:B------:R-:W-:Y:S05]  /*02e0*/  @P0 BRA `(.L_x_2) ;  /* 0x0000000000280947 */ /* 0x000fea0003800000 */
[----:B------:R-:W2:Y:S02]  /*02f0*/  LDG.E.U8 R6, desc[UR6][R4.64+0x3] ;  /* 0x0000030604067981 */ /* 0x000ea4000c1e1100 */
[----:B--2---:R-:W-:-:S13]  /*0300*/  ISETP.NE.AND P0, PT, R6, RZ, PT ;  /* 0x000000ff0600720c */ /* 0x004fda0003f05270 */
[----:B------:R-:W0:Y:S01]  /*0310*/  @P0 LDC.64 R10, c[0x4][RZ] ;  /* 0x01000000ff0a0b82 */ /* 0x000e220000000a00 */
[----:B------:R-:W-:Y:S01]  /*0320*/  @P0 IMAD.MOV.U32 R7, RZ, RZ, 0x4 ;  /* 0x00000004ff070424 */ /* 0x000fe200078e00ff */
[----:B------:R-:W-:Y:S01]  /*0330*/  @P0 ISETP.NE.AND P1, PT, R6, 0x4f, PT ;  /* 0x0000004f0600080c */ /* 0x000fe20003f25270 */
[----:B------:R-:W-:-:S03]  /*0340*/  IMAD.U32 R6, RZ, RZ, UR4 ;  /* 0x00000004ff067e24 */ /* 0x000fc6000f8e00ff */
[----:B------:R-:W-:-:S04]  /*0350*/  @P0 SEL R7, R7, 0x3, !P1 ;  /* 0x0000000307070807 */ /* 0x000fc80004800000 */
[----:B0-----:R-:W-:Y:S01]  /*0360*/  @P0 IADD3 R6, P1, PT, R7, R10, RZ ;  /* 0x0000000a07060210 */ /* 0x001fe20007f3e0ff */
[----:B------:R-:W-:-:S04]  /*0370*/  IMAD.U32 R7, RZ, RZ, UR5 ;  /* 0x00000005ff077e24 */ /* 0x000fc8000f8e00ff */
[----:B------:R-:W-:-:S08]  /*0380*/  @P0 IMAD.X R7, RZ, RZ, R11, P1 ;  /* 0x000000ffff070224 */ /* 0x000fd000008e060b */
.L_x_2:
[----:B------:R-:W-:Y:S05]  /*0390*/  BSYNC.RECONVERGENT B1 ;  /* 0x0000000000017941 */ /* 0x000fea0003800200 */
.L_x_1:
[----:B------:R-:W2:Y:S02]  /*03a0*/  LDG.E.U8.CONSTANT R6, desc[UR6][R6.64] ;  /* 0x0000000606067981 */ /* 0x000ea4000c1e9100 */
[----:B--2---:R-:W-:-:S13]  /*03b0*/  ISETP.NE.AND P0, PT, R6, RZ, PT ;  /* 0x000000ff0600720c */ /* 0x004fda0003f05270 */
[----:B------:R-:W-:Y:S05]  /*03c0*/  @!P0 BRA `(.L_x_3) ;  /* 0x0000000800348947 */ /* 0x000fea0003800000 */
[----:B------:R-:W2:Y:S01]  /*03d0*/  LDG.E.U8 R4, desc[UR6][R4.64+0x1] ;  /* 0x0000010604047981 */ /* 0x000ea2000c1e1100 */
[----:B------:R-:W-:Y:S01]  /*03e0*/  VIADD R9, R9, 0x1 ;  /* 0x0000000109097836 */ /* 0x000fe20000000000 */
[----:B--2---:R-:W-:-:S13]  /*03f0*/  ISETP.NE.AND P0, PT, R4, RZ, PT ;  /* 0x000000ff0400720c */ /* 0x004fda0003f05270 */
[----:B------:R-:W-:Y:S05]  /*0400*/  @P0 BRA `(.L_x_4) ;  /* 0xfffffffc00700947 */ /* 0x000fea000383ffff */
[----:B------:R-:W-:Y:S05]  /*0410*/  BSYNC.RECONVERGENT B0 ;  /* 0x0000000000007941 */ /* 0x000fea0003800200 */
.L_x_0:
[----:B------:R-:W0:Y:S01]  /*0420*/  LDC.64 R14, c[0x4][0x8] ;  /* 0x01000200ff0e7b82 */ /* 0x000e220000000a00 */
[----:B------:R-:W-:Y:S01]  /*0430*/  BSSY.RECONVERGENT B0, `(.L_x_5) ;  /* 0x000003e000007945 */ /* 0x000fe20003800200 */
[----:B------:R-:W-:Y:S01]  /*0440*/  IMAD.MOV.U32 R17, RZ, RZ, RZ ;  /* 0x000000ffff117224 */ /* 0x000fe200078e00ff */
[----:B------:R-:W-:-:S05]  /*0450*/  PRMT R6, R0, 0x7610, R6 ;  /* 0x0000761000067816 */ /* 0x000fca0000000006 */
[----:B------:R-:W1:Y:S08]  /*0460*/  LDC R8, c[0x4][0x8] ;  /* 0x01000200ff087b82 */ /* 0x000e700000000800 */
[----:B------:R-:W2:Y:S08]  /*0470*/  LDC R9, c[0x4][0xc] ;  /* 0x01000300ff097b82 */ /* 0x000eb00000000800 */
[----:B------:R-:W3:Y:S01]  /*0480*/  LDC.64 R4, c[0x4][0x8] ;  /* 0x01000200ff047b82 */ /* 0x000ee20000000a00 */
[----:B0-----:R-:W-:-:S02]  /*0490*/  IADD3 R10, P0, PT, R14, 0x1, RZ ;  /* 0x000000010e0a7810 */ /* 0x001fc40007f1e0ff */
[C---:B------:R-:W-:Y:S02]  /*04a0*/  IADD3 R11, P1, PT, R14.reuse, 0x2, RZ ;  /* 0x000000020e0b7810 */ /* 0x040fe40007f3e0ff */
[----:B------:R-:W-:Y:S01]  /*04b0*/  IADD3 R12, P2, PT, R14, 0x3, RZ ;  /* 0x000000030e0c7810 */ /* 0x000fe20007f5e0ff */
[--C-:B------:R-:W-:Y:S02]  /*04c0*/  IMAD.X R13, RZ, RZ, R15.reuse, P0 ;  /* 0x000000ffff0d7224 */ /* 0x100fe400000e060f */
[--C-:B------:R-:W-:Y:S02]  /*04d0*/  IMAD.X R14, RZ, RZ, R15.reuse, P1 ;  /* 0x000000ffff0e7224 */ /* 0x100fe400008e060f */
[----:B-1----:R-:W-:-:S08]  /*04e0*/  IMAD.X R15, RZ, RZ, R15, P2 ;  /* 0x000000ffff0f7224 */ /* 0x002fd000010e060f */
.L_x_9:
[----:B------:R-:W-:Y:S01]  /*04f0*/  PRMT R7, R6, 0x9910, RZ ;  /* 0x0000991006077816 */ /* 0x000fe200000000ff */
[----:B------:R-:W-:Y:S01]  /*0500*/  BSSY.RECONVERGENT B1, `(.L_x_6) ;  /* 0x0000029000017945 */ /* 0x000fe20003800200 */
[----:B------:R-:W-:Y:S01]  /*0510*/  IADD3 R6, P1, PT, R17, R2, RZ ;  /* 0x0000000211067210 */ /* 0x000fe20007f3e0ff */
[----:B------:R-:W-:Y:S01]  /*0520*/  IMAD.MOV.U32 R18, RZ, RZ, R8 ;  /* 0x000000ffff127224 */ /* 0x000fe200078e0008 */
[----:B------:R-:W-:Y:S01]  /*0530*/  ISETP.NE.AND P0, PT, R7, 0x57, PT ;  /* 0x000000570700780c */ /* 0x000fe20003f05270 */
[----:B--2---:R-:W-:Y:S02]  /*0540*/  IMAD.MOV.U32 R19, RZ, RZ, R9 ;  /* 0x000000ffff137224 */ /* 0x004fe400078e0009 */
[----:B------:R-:W-:-:S10]  /*0550*/  IMAD.X R7, RZ, RZ, R3, P1 ;  /* 0x000000ffff077224 */ /* 0x000fd400008e0603 */
[----:B------:R-:W-:Y:S05]  /*0560*/  @P0 BRA `(.L_x_7) ;  /* 0x0000000000880947 */ /* 0x000fea0003800000 */
[----:B------:R-:W2:Y:S01]  /*0570*/  LDG.E.U8 R16, desc[UR6][R6.64+0x1] ;  /* 0x0000010606107981 */ /* 0x000ea2000c1e1100 */
[----:B------:R-:W-:Y:S02]  /*0580*/  IMAD.MOV.U32 R18, RZ, RZ, R10 ;  /* 0x000000ffff127224 */ /* 0x000fe400078e000a */
[----:B------:R-:W-:Y:S01]  /*0590*/  IMAD.MOV.U32 R19, RZ, RZ, R13 ;  /* 0x000000ffff137224 */ /* 0x000fe200078e000d */
[----:B--2---:R-:W-:-:S13]  /*05a0*/  ISETP.NE.AND P0, PT, R16, 0x41, PT ;  /* 0x000000411000780c */ /* 0x004fda0003f05270 */
        /* <DEDUP_REMOVED lines=12> */
[----:B---3--:R-:W-:-:S05]  /*0670*/  IADD3 R18, P1, PT, R4, 0x4, RZ ;  /* 0x0000000404127810 */ /* 0x008fca0007f3e0ff */
[----:B------:R-:W-:Y:S01]  /*0680*/  IMAD.X R19, RZ, RZ, R5, P1 ;  /* 0x000000ffff137224 */ /* 0x000fe200008e0605 */
[----:B--2---:R-:W-:-:S13]  /*0690*/  ISETP.NE.AND P0, PT, R16, 0x49, PT ;  /* 0x000000491000780c */ /* 0x004fda0003f05270 */
[----:B------:R-:W-:Y:S05]  /*06a0*/  @P0 BRA `(.L_x_7) ;  /* 0x0000000000380947 */ /* 0x000fea0003800000 */
[----:B------:R-:W2:Y:S01]  /*06b0*/  LDG.E.U8 R16, desc[UR6][R6.64+0x5] ;  /* 0x0000050606107981 */ /* 0x000ea2000c1e1100 */
[----:B------:R-:W-:-:S05]  /*06c0*/  IADD3 R18, P1, PT, R4, 0x5, RZ ;  /* 0x0000000504127810 */ /* 0x000fca0007f3e0ff */
[----:B------:R-:W-:Y:S01]  /*06d0*/  IMAD.X R19, RZ, RZ, R5, P1 ;  /* 0x000000ffff137224 */ /* 0x000fe200008e0605 */
[----:B--2---:R-:W-:-:S13]  /*06e0*/  ISETP.NE.AND P0, PT, R16, 0x4e, PT ;  /* 0x0000004e1000780c */ /* 0x004fda0003f05270 */
[----:B------:R-:W-:Y:S05]  /*06f0*/  @P0 BRA `(.L_x_7) ;  /* 0x0000000000240947 */ /* 0x000fea0003800000 */
[----:B------:R-:W2:Y:S01]  /*0700*/  LDG.E.U8 R16, desc[UR6][R6.64+0x6] ;  /* 0x0000060606107981 */ /* 0x000ea2000c1e1100 */
[----:B------:R-:W-:Y:S02]  /*0710*/  IADD3 R18, P1, PT, R4, 0x6, RZ ;  /* 0x0000000604127810 */ /* 0x000fe40007f3e0ff */
[----:B--2---:R-:W-:-:S13]  /*0720*/  ISETP.NE.AND P0, PT, R16, RZ, PT ;  /* 0x000000ff1000720c */ /* 0x004fda0003f05270 */
[----:B------:R-:W-:Y:S01]  /*0730*/  @P0 IMAD.MOV.U32 R19, RZ, RZ, 0x7 ;  /* 0x00000007ff130424 */ /* 0x000fe200078e00ff */
[----:B------:R-:W-:-:S04]  /*0740*/  @P0 ISETP.NE.AND P2, PT, R16, 0x47, PT ;  /* 0x000000471000080c */ /* 0x000fc80003f45270 */
[----:B------:R-:W-:-:S04]  /*0750*/  @P0 SEL R19, R19, 0x6, !P2 ;  /* 0x0000000613130807 */ /* 0x000fc80005000000 */
[----:B------:R-:W-:Y:S01]  /*0760*/  @P0 IADD3 R18, P2, PT, R19, R4, RZ ;  /* 0x0000000413120210 */ /* 0x000fe20007f5e0ff */
[----:B------:R-:W-:-:S04]  /*0770*/  IMAD.X R19, RZ, RZ, R5, P1 ;  /* 0x000000ffff137224 */ /* 0x000fc800008e0605 */
[----:B------:R-:W-:-:S08]  /*0780*/  @P0 IMAD.X R19, RZ, RZ, R5, P2 ;  /* 0x000000ffff130224 */ /* 0x000fd000010e0605 */
.L_x_7:
[----:B------:R-:W-:Y:S05]  /*0790*/  BSYNC.RECONVERGENT B1 ;  /* 0x0000000000017941 */ /* 0x000fea0003800200 */
.L_x_6:
        /* <DEDUP_REMOVED lines=8> */
.L_x_5:
[----:B------:R-:W0:Y:S01]  /*0820*/  LDC.64 R12, c[0x4][0x10] ;  /* 0x01000400ff0c7b82 */ /* 0x000e220000000a00 */
[----:B------:R-:W-:Y:S07]  /*0830*/  BSSY.RECONVERGENT B0, `(.L_x_10) ;  /* 0x0000036000007945 */ /* 0x000fee0003800200 */
[----:B------:R-:W1:Y:S08]  /*0840*/  LDC R6, c[0x4][0x10] ;  /* 0x01000400ff067b82 */ /* 0x000e700000000800 */
[----:B------:R-:W2:Y:S01]  /*0850*/  LDC R7, c[0x4][0x14] ;  /* 0x01000500ff077b82 */ /* 0x000ea20000000800 */
[----:B0-----:R-:W-:-:S02]  /*0860*/  IADD3 R8, P0, PT, R12, 0x1, RZ ;  /* 0x000000010c087810 */ /* 0x001fc40007f1e0ff */
[C---:B------:R-:W-:Y:S02]  /*0870*/  IADD3 R9, P1, PT, R12.reuse, 0x2, RZ ;  /* 0x000000020c097810 */ /* 0x040fe40007f3e0ff */
[----:B------:R-:W-:Y:S01]  /*0880*/  IADD3 R12, P2, PT, R12, 0x3, RZ ;  /* 0x000000030c0c7810 */ /* 0x000fe20007f5e0ff */
[--C-:B------:R-:W-:Y:S02]  /*0890*/  IMAD.X R16, RZ, RZ, R13.reuse, P0 ;  /* 0x000000ffff107224 */ /* 0x100fe400000e060d */
[--C-:B------:R-:W-:Y:S02]  /*08a0*/  IMAD.X R15, RZ, RZ, R13.reuse, P1 ;  /* 0x000000ffff0f7224 */ /* 0x100fe400008e060d */
[----:B------:R-:W-:Y:S02]  /*08b0*/  IMAD.X R14, RZ, RZ, R13, P2 ;  /* 0x000000ffff0e7224 */ /* 0x000fe400010e060d */
[----:B-1----:R-:W-:-:S07]  /*08c0*/  IMAD.MOV.U32 R13, RZ, RZ, RZ ;  /* 0x000000ffff0d7224 */ /* 0x002fce00078e00ff */
.L_x_14:
[----:B------:R-:W-:Y:S01]  /*08d0*/  PRMT R0, R0, 0x9910, RZ ;  /* 0x0000991000007816 */ /* 0x000fe200000000ff */
[----:B------:R-:W-:Y:S01]  /*08e0*/  BSSY.RECONVERGENT B1, `(.L_x_11) ;  /* 0x0000022000017945 */ /* 0x000fe20003800200 */
[----:B---3--:R-:W-:Y:S01]  /*08f0*/  IADD3 R4, P1, PT, R13, R2, RZ ;  /* 0x000000020d047210 */ /* 0x008fe20007f3e0ff */
        /* <DEDUP_REMOVED lines=21> */
[----:B------:R-:W0:Y:S02]  /*0a50*/  LDCU.64 UR16, c[0x4][0x10] ;  /* 0x01000200ff1077ac */ /* 0x000e240008000a00 */
[----:B0-----:R-:W-:-:S04]  /*0a60*/  UIADD3 UR8, UP0, UPT, UR16, 0x4, URZ ;  /* 0x0000000410087890 */ /* 0x001fc8000ff1e0ff */
[----:B------:R-:W-:Y:S02]  /*0a70*/  UIADD3.X UR9, UPT, UPT, URZ, UR17, URZ, UP0, !UPT ;  /* 0x00000011ff097290 */ /* 0x000fe400087fe4ff */
[----:B------:R-:W-:-:S04]  /*0a80*/  IMAD.U32 R10, RZ, RZ, UR8 ;  /* 0x00000008ff0a7e24 */ /* 0x000fc8000f8e00ff */
[----:B------:R-:W-:Y:S01]  /*0a90*/  IMAD.U32 R11, RZ, RZ, UR9 ;  /* 0x00000009ff0b7e24 */ /* 0x000fe2000f8e00ff */
[----:B--2---:R-:W-:-:S13]  /*0aa0*/  ISETP.NE.AND P0, PT, R0, RZ, PT ;  /* 0x000000ff0000720c */ /* 0x004fda0003f05270 */
[----:B------:R-:W-:Y:S01]  /*0ab0*/  @P0 ISETP.NE.AND P1, PT, R0, 0x52, PT ;  /* 0x000000520000080c */ /* 0x000fe20003f25270 */
[----:B------:R-:W-:-:S05]  /*0ac0*/  @P0 IMAD.MOV.U32 R0, RZ, RZ, 0x5 ;  /* 0x00000005ff000424 */ /* 0x000fca00078e00ff */
[----:B------:R-:W-:-:S04]  /*0ad0*/  @P0 SEL R0, R0, 0x4, !P1 ;  /* 0x0000000400000807 */ /* 0x000fc80004800000 */
[----:B------:R-:W-:-:S05]  /*0ae0*/  @P0 IADD3 R10, P1, PT, R0, UR16, RZ ;  /* 0x00000010000a0c10 */ /* 0x000fca000ff3e0ff */
[----:B------:R-:W-:-:S08]  /*0af0*/  @P0 IMAD.X R11, RZ, RZ, UR17, P1 ;  /* 0x00000011ff0b0e24 */ /* 0x000fd000088e06ff */
.L_x_12:
[----:B------:R-:W-:Y:S05]  /*0b00*/  BSYNC.RECONVERGENT B1 ;  /* 0x0000000000017941 */ /* 0x000fea0003800200 */
.L_x_11:
[----:B------:R-:W2:Y:S02]  /*0b10*/  LDG.E.U8.CONSTANT R10, desc[UR6][R10.64] ;  /* 0x000000060a0a7981 */ /* 0x000ea4000c1e9100 */
[----:B--2---:R-:W-:-:S13]  /*0b20*/  ISETP.NE.AND P0, PT, R10, RZ, PT ;  /* 0x000000ff0a00720c */ /* 0x004fda0003f05270 */
[----:B------:R-:W-:Y:S05]  /*0b30*/  @!P0 BRA `(.L_x_13) ;  /* 0x0000000000148947 */ /* 0x000fea0003800000 */
[----:B------:R-:W2:Y:S02]  /*0b40*/  LDG.E.U8 R0, desc[UR6][R4.64+0x1] ;  /* 0x0000010604007981 */ /* 0x000ea4000c1e1100 */
[----:B--2---:R-:W-:-:S13]  /*0b50*/  ISETP.NE.AND P0, PT, R0, RZ, PT ;  /* 0x000000ff0000720c */ /* 0x004fda0003f05270 */
[----:B------:R-:W-:Y:S05]  /*0b60*/  @!P0 EXIT ;  /* 0x000000000000894d */ /* 0x000fea0003800000 */
[----:B------:R-:W-:Y:S01]  /*0b70*/  VIADD R13, R13, 0x1 ;  /* 0x000000010d0d7836 */ /* 0x000fe20000000000 */
[----:B------:R-:W-:Y:S06]  /*0b80*/  BRA `(.L_x_14) ;  /* 0xfffffffc00507947 */ /* 0x000fec000383ffff */
.L_x_13:
[----:B------:R-:W-:Y:S05]  /*0b90*/  BSYNC.RECONVERGENT B0 ;  /* 0x0000000000007941 */ /* 0x000fea0003800200 */
.L_x_10:
[----:B------:R-:W0:Y:S01]  /*0ba0*/  S2R R0, SR_LANEID ;  /* 0x0000000000007919 */ /* 0x000e220000000000 */
[----:B------:R-:W1:Y:S01]  /*0bb0*/  LDC.64 R2, c[0x0][0x3a8] ;  /* 0x0000ea00ff027b82 */ /* 0x000e620000000a00 */
[----:B------:R-:W-:Y:S02]  /*0bc0*/  VOTEU.ANY UR8, UPT, PT ;  /* 0x0000000000087886 */ /* 0x000fe400038e0100 */
[----:B------:R-:W-:Y:S02]  /*0bd0*/  UFLO.U32 UR9, UR8 ;  /* 0x00000008000972bd */ /* 0x000fe400080e0000 */
[----:B------:R-:W1:Y:S04]  /*0be0*/  POPC R5, UR8 ;  /* 0x0000000800057d09 */ /* 0x000e680008000000 */
[----:B0-----:R-:W-:-:S13]  /*0bf0*/  ISETP.EQ.U32.AND P0, PT, R0, UR9, PT ;  /* 0x0000000900007c0c */ /* 0x001fda000bf02070 */
[----:B-1----:R-:W-:Y:S01]  /*0c00*/  @P0 REDG.E.ADD.STRONG.GPU desc[UR6][R2.64], R5 ;  /* 0x000000050200098e */ /* 0x002fe2000c12e106 */
[----:B------:R-:W-:Y:S05]  /*0c10*/  EXIT ;  /* 0x000000000000794d */ /* 0x000fea0003800000 */
.L_x_8:
[----:B------:R-:W0:Y:S01]  /*0c20*/  S2R R0, SR_LANEID ;  /* 0x0000000000007919 */ /* 0x000e220000000000 */
[----:B------:R-:W1:Y:S01]  /*0c30*/  LDC.64 R2, c[0x0][0x3a0] ;  /* 0x0000e800ff027b82 */ /* 0x000e620000000a00 */
[----:B------:R-:W-:Y:S02]  /*0c40*/  VOTEU.ANY UR8, UPT, PT ;  /* 0x0000000000087886 */ /* 0x000fe400038e0100 */
[----:B------:R-:W-:Y:S02]  /*0c50*/  UFLO.U32 UR9, UR8 ;  /* 0x00000008000972bd */ /* 0x000fe400080e0000 */
[----:B---3--:R-:W1:Y:S04]  /*0c60*/  POPC R5, UR8 ;  /* 0x0000000800057d09 */ /* 0x008e680008000000 */
[----:B0-----:R-:W-:-:S13]  /*0c70*/  ISETP.EQ.U32.AND P0, PT, R0, UR9, PT ;  /* 0x0000000900007c0c */ /* 0x001fda000bf02070 */
[----:B-1----:R-:W-:Y:S01]  /*0c80*/  @P0 REDG.E.ADD.STRONG.GPU desc[UR6][R2.64], R5 ;  /* 0x000000050200098e */ /* 0x002fe2000c12e106 */
[----:B------:R-:W-:Y:S05]  /*0c90*/  EXIT ;  /* 0x000000000000794d */ /* 0x000fea0003800000 */
.L_x_3:
        /* <DEDUP_REMOVED lines=8> */
.L_x_15:
[----:B------:R-:W-:-:S00]  /*0d20*/  BRA `(.L_x_15) ;  /* 0xfffffffc00fc7947 */ /* 0x000fc0000383ffff */
[----:B------:R-:W-:-:S00]  /*0d30*/  NOP ;  /* 0x0000000000007918 */ /* 0x000fc00000000000 */
        /* <DEDUP_REMOVED lines=12> */
.L_x_16:


//--------------------- .nv.global.init           --------------------------
	.section	.nv.global.init,"aw",@progbits
.nv.global.init:
	.type		$str,@object
	.size		$str,($str$2 - $str)
$str:
        /*0000*/ 	.byte	0x49, 0x4e, 0x46, 0x4f, 0x00
	.type		$str$2,@object
	.size		$str$2,($str$1 - $str$2)
$str$2:
        /*0005*/ 	.byte	0x45, 0x52, 0x52, 0x4f, 0x52, 0x00
	.type		$str$1,@object
	.size		$str$1,(.L_1 - $str$1)
$str$1:
        /*000b*/ 	.byte	0x57, 0x41, 0x52, 0x4e, 0x49, 0x4e, 0x47, 0x00
.L_1:


//--------------------- .nv.shared.reserved.0     --------------------------
	.section	.nv.shared.reserved.0,"aw",@nobits
	.weak		__nv_reservedSMEM_offset_0_alias
	.size		__nv_reservedSMEM_offset_0_alias, 0, 64
	.other		__nv_reservedSMEM_offset_0_alias,@"STO_CUDA_RESERVED_SHARED STV_DEFAULT"
__nv_reservedSMEM_offset_0_alias:
	.zero		0
	.zero		64


//--------------------- .nv.constant0._Z17count_logs_kernelPcPiiS0_S0_S0_ --------------------------
	.section	.nv.constant0._Z17count_logs_kernelPcPiiS0_S0_S0_,"a",@progbits
	.sectionflags	@""
	.align	4
.nv.constant0._Z17count_logs_kernelPcPiiS0_S0_S0_:
	.zero		944


//--------------------- SYMBOLS --------------------------

	.type		.nv.reservedSmem.offset0,@object
	.size		.nv.reservedSmem.offset0,0x4
